	.headerflags	@"EF_CUDA_TEXMODE_UNIFIED EF_CUDA_64BIT_ADDRESS EF_CUDA_ACCELERATORS EF_CUDA_SM90 EF_CUDA_VIRTUAL_SM(EF_CUDA_SM90)"
	.elftype	@"ET_EXEC"


//--------------------- .nv.info                  --------------------------
	.section	.nv.info,"",@"SHT_CUDA_INFO"
	.align	4


	//----- nvinfo : EIATTR_REGCOUNT
	.align		4
        /*0000*/ 	.byte	0x04, 0x2f
        /*0002*/ 	.short	(.L_1 - .L_0)
	.align		4
.L_0:
        /*0004*/ 	.word	index@(triton_poi_fused_convolution_9)
        /*0008*/ 	.word	0x0000001e


	//----- nvinfo : EIATTR_MIN_STACK_SIZE
	.align		4
.L_1:
        /*000c*/ 	.byte	0x04, 0x12
        /*000e*/ 	.short	(.L_3 - .L_2)
	.align		4
.L_2:
        /*0010*/ 	.word	index@(triton_poi_fused_convolution_9)
        /*0014*/ 	.word	0x00000000


	//----- nvinfo : EIATTR_FRAME_SIZE
	.align		4
.L_3:
        /*0018*/ 	.byte	0x04, 0x11
        /*001a*/ 	.short	(.L_5 - .L_4)
	.align		4
.L_4:
        /*001c*/ 	.word	index@(triton_poi_fused_convolution_9)
        /*0020*/ 	.word	0x00000000


	//----- nvinfo : EIATTR_MIN_STACK_SIZE
	.align		4
.L_5:
        /*0024*/ 	.byte	0x04, 0x12
        /*0026*/ 	.short	(.L_7 - .L_6)
	.align		4
.L_6:
        /*0028*/ 	.word	index@(triton_poi_fused_convolution_9)
        /*002c*/ 	.word	0x00000000
.L_7:


//--------------------- .nv.info.triton_poi_fused_convolution_9 --------------------------
	.section	.nv.info.triton_poi_fused_convolution_9,"",@"SHT_CUDA_INFO"
	.sectionflags	@""
	.align	4


	//----- nvinfo : EIATTR_CUDA_API_VERSION
	.align		4
        /*0000*/ 	.byte	0x04, 0x37
        /*0002*/ 	.short	(.L_9 - .L_8)
.L_8:
        /*0004*/ 	.word	0x0000007c


	//----- nvinfo : EIATTR_KPARAM_INFO
	.align		4
.L_9:
        /*0008*/ 	.byte	0x04, 0x17
        /*000a*/ 	.short	(.L_11 - .L_10)
.L_10:
        /*000c*/ 	.word	0x00000000
        /*0010*/ 	.short	0x0003
        /*0012*/ 	.short	0x0014
        /*0014*/ 	.byte	0x00, 0xf0, 0x11, 0x00


	//----- nvinfo : EIATTR_KPARAM_INFO
	.align		4
.L_11:
        /*0018*/ 	.byte	0x04, 0x17
        /*001a*/ 	.short	(.L_13 - .L_12)
.L_12:
        /*001c*/ 	.word	0x00000000
        /*0020*/ 	.short	0x0002
        /*0022*/ 	.short	0x0010
        /*0024*/ 	.byte	0x00, 0xf0, 0x11, 0x00


	//----- nvinfo : EIATTR_KPARAM_INFO
	.align		4
.L_13:
        /*0028*/ 	.byte	0x04, 0x17
        /*002a*/ 	.short	(.L_15 - .L_14)
.L_14:
        /*002c*/ 	.word	0x00000000
        /*0030*/ 	.short	0x0001
        /*0032*/ 	.short	0x0008
        /*0034*/ 	.byte	0x00, 0xf4, 0x21, 0x00


	//----- nvinfo : EIATTR_KPARAM_INFO
	.align		4
.L_15:
        /*0038*/ 	.byte	0x04, 0x17
        /*003a*/ 	.short	(.L_17 - .L_16)
.L_16:
        /*003c*/ 	.word	0x00000000
        /*0040*/ 	.short	0x0000
        /*0042*/ 	.short	0x0000
        /*0044*/ 	.byte	0x00, 0xf4, 0x21, 0x00


	//----- nvinfo : EIATTR_SPARSE_MMA_MASK
	.align		4
.L_17:
        /*0048*/ 	.byte	0x03, 0x50
        /*004a*/ 	.short	0x0000


	//----- nvinfo : EIATTR_MAXREG_COUNT
	.align		4
        /*004c*/ 	.byte	0x03, 0x1b
        /*004e*/ 	.short	0x00ff


	//----- nvinfo : EIATTR_EXIT_INSTR_OFFSETS
	.align		4
        /*0050*/ 	.byte	0x04, 0x1c
        /*0052*/ 	.short	(.L_19 - .L_18)


	//   ....[0]....
.L_18:
        /*0054*/ 	.word	0x000006c0


	//   ....[1]....
        /*0058*/ 	.word	0x00000710


	//----- nvinfo : EIATTR_REQNTID
	.align		4
.L_19:
        /*005c*/ 	.byte	0x04, 0x10
        /*005e*/ 	.short	(.L_21 - .L_20)
.L_20:
        /*0060*/ 	.word	0x00000080
        /*0064*/ 	.word	0x00000001
        /*0068*/ 	.word	0x00000001


	//----- nvinfo : EIATTR_CBANK_PARAM_SIZE
	.align		4
.L_21:
        /*006c*/ 	.byte	0x03, 0x19
        /*006e*/ 	.short	0x0018


	//----- nvinfo : EIATTR_PARAM_CBANK
	.align		4
        /*0070*/ 	.byte	0x04, 0x0a
        /*0072*/ 	.short	(.L_23 - .L_22)
	.align		4
.L_22:
        /*0074*/ 	.word	index@(.nv.constant0.triton_poi_fused_convolution_9)
        /*0078*/ 	.short	0x0210
        /*007a*/ 	.short	0x0018


	//----- nvinfo : EIATTR_SW_WAR
	.align		4
.L_23:
        /*007c*/ 	.byte	0x04, 0x36
        /*007e*/ 	.short	(.L_25 - .L_24)
.L_24:
        /*0080*/ 	.word	0x00000008
.L_25:


//--------------------- .nv.callgraph             --------------------------
	.section	.nv.callgraph,"",@"SHT_CUDA_CALLGRAPH"
	.align	4
	.sectionentsize	8
	.align		4
        /*0000*/ 	.word	0x00000000
	.align		4
        /*0004*/ 	.word	0xffffffff
	.align		4
        /*0008*/ 	.word	0x00000000
	.align		4
        /*000c*/ 	.word	0xfffffffe
	.align		4
        /*0010*/ 	.word	0x00000000
	.align		4
        /*0014*/ 	.word	0xfffffffd
	.align		4
        /*0018*/ 	.word	0x00000000
	.align		4
        /*001c*/ 	.word	0xfffffffc


//--------------------- .text.triton_poi_fused_convolution_9 --------------------------
	.section	.text.triton_poi_fused_convolution_9,"ax",@progbits
	.sectionflags	@"SHF_BARRIERS=1"
	.align	128
        .global         triton_poi_fused_convolution_9
        .type           triton_poi_fused_convolution_9,@function
        .size           triton_poi_fused_convolution_9,(.L_x_1 - triton_poi_fused_convolution_9)
        .other          triton_poi_fused_convolution_9,@"STO_CUDA_ENTRY STV_DEFAULT"
triton_poi_fused_convolution_9:
.text.triton_poi_fused_convolution_9:
[----:B------:R-:W0:Y:S01]  /*0000*/  LDC R1, c[0x0][0x28] ;  /* 0x00000a00ff017b82 */ /* 0x000e220000000800 */
[----:B------:R-:W1:Y:S07]  /*0010*/  S2R R19, SR_CTAID.Z ;  /* 0x0000000000137919 */ /* 0x000e6e0000002700 */
[----:B------:R-:W1:Y:S01]  /*0020*/  S2UR UR4, SR_CTAID.Y ;  /* 0x00000000000479c3 */ /* 0x000e620000002600 */
[----:B------:R-:W-:Y:S01]  /*0030*/  IMAD.MOV.U32 R14, RZ, RZ, RZ ;  /* 0x000000ffff0e7224 */ /* 0x000fe200078e00ff */
[----:B------:R-:W-:Y:S01]  /*0040*/  ULDC.64 UR6, c[0x0][0x208] ;  /* 0x0000820000067ab9 */ /* 0x000fe20000000a00 */
[----:B------:R-:W2:Y:S01]  /*0050*/  S2R R15, SR_CTAID.X ;  /* 0x00000000000f7919 */ /* 0x000ea20000002500 */
[----:B------:R-:W3:Y:S04]  /*0060*/  S2R R18, SR_TID.X ;  /* 0x0000000000127919 */ /* 0x000ee80000002100 */
[----:B------:R-:W1:Y:S08]  /*0070*/  LDC R0, c[0x0][0x10] ;  /* 0x00000400ff007b82 */ /* 0x000e700000000800 */
[----:B------:R-:W4:Y:S01]  /*0080*/  LDC.64 R16, c[0x0][0x210] ;  /* 0x00008400ff107b82 */ /* 0x000f220000000a00 */
[----:B-1----:R-:W-:-:S02]  /*0090*/  IMAD R19, R19, R0, UR4 ;  /* 0x0000000413137e24 */ /* 0x002fc4000f8e0200 */
[----:B--2---:R-:W-:Y:S02]  /*00a0*/  IMAD.SHL.U32 R15, R15, 0x10, RZ ;  /* 0x000000100f0f7824 */ /* 0x004fe400078e00ff */
[----:B------:R-:W-:Y:S01]  /*00b0*/  IMAD.SHL.U32 R19, R19, 0x40, RZ ;  /* 0x0000004013137824 */ /* 0x000fe200078e00ff */
[----:B---3--:R-:W-:Y:S02]  /*00c0*/  SHF.R.U32.HI R0, RZ, 0x4, R18 ;  /* 0x00000004ff007819 */ /* 0x008fe40000011612 */
[----:B------:R-:W-:Y:S02]  /*00d0*/  LOP3.LUT R4, R15, 0xf, R18, 0xf8, !PT ;  /* 0x0000000f0f047812 */ /* 0x000fe400078ef812 */
[----:B------:R-:W-:Y:S02]  /*00e0*/  SGXT.U32 R0, R0, 0x3 ;  /* 0x000000030000781a */ /* 0x000fe40000000000 */
[----:B------:R-:W-:Y:S02]  /*00f0*/  ISETP.GE.AND P0, PT, R4, 0x9, PT ;  /* 0x000000090400780c */ /* 0x000fe40003f06270 */
[----:B------:R-:W-:-:S02]  /*0100*/  LOP3.LUT R3, R19, 0x8, R0, 0xfe, !PT ;  /* 0x0000000813037812 */ /* 0x000fc400078efe00 */
[----:B------:R-:W-:Y:S02]  /*0110*/  LOP3.LUT R2, R19, R0, RZ, 0xfc, !PT ;  /* 0x0000000013027212 */ /* 0x000fe400078efcff */
[C---:B------:R-:W-:Y:S01]  /*0120*/  ISETP.LT.AND P2, PT, R3.reuse, 0x18000, !P0 ;  /* 0x000180000300780c */ /* 0x040fe20004741270 */
[--C-:B------:R-:W-:Y:S01]  /*0130*/  IMAD R3, R3, 0x9, R4.reuse ;  /* 0x0000000903037824 */ /* 0x100fe200078e0204 */
[----:B------:R-:W-:Y:S01]  /*0140*/  LOP3.LUT R6, R19, 0x10, R0, 0xfe, !PT ;  /* 0x0000001013067812 */ /* 0x000fe200078efe00 */
[C---:B------:R-:W-:Y:S01]  /*0150*/  IMAD R5, R2.reuse, 0x9, R4 ;  /* 0x0000000902057824 */ /* 0x040fe200078e0204 */
[----:B------:R-:W-:Y:S02]  /*0160*/  LOP3.LUT R7, R19, 0x18, R0, 0xfe, !PT ;  /* 0x0000001813077812 */ /* 0x000fe400078efe00 */
[----:B------:R-:W-:Y:S01]  /*0170*/  ISETP.LT.AND P1, PT, R2, 0x18000, !P0 ;  /* 0x000180000200780c */ /* 0x000fe20004721270 */
[----:B----4-:R-:W-:Y:S01]  /*0180*/  IMAD.WIDE R2, R3, 0x4, R16 ;  /* 0x0000000403027825 */ /* 0x010fe200078e0210 */
[----:B------:R-:W-:-:S02]  /*0190*/  ISETP.LT.AND P6, PT, R6, 0x18000, !P0 ;  /* 0x000180000600780c */ /* 0x000fc400047c1270 */
[----:B------:R-:W-:Y:S02]  /*01a0*/  LOP3.LUT R8, R19, 0x20, R0, 0xfe, !PT ;  /* 0x0000002013087812 */ /* 0x000fe400078efe00 */
[----:B------:R-:W-:Y:S01]  /*01b0*/  ISETP.LT.AND P5, PT, R7, 0x18000, !P0 ;  /* 0x000180000700780c */ /* 0x000fe200047a1270 */
[----:B------:R1:W2:Y:S01]  /*01c0*/  @P2 LDG.E.EL R14, desc[UR6][R2.64] ;  /* 0x00000006020e2981 */ /* 0x0002a2000c2e1900 */
[----:B------:R-:W-:Y:S02]  /*01d0*/  LOP3.LUT R4, R19, 0x28, R0, 0xfe, !PT ;  /* 0x0000002813047812 */ /* 0x000fe400078efe00 */
[----:B------:R-:W-:Y:S02]  /*01e0*/  LOP3.LUT R6, R19, 0x30, R0, 0xfe, !PT ;  /* 0x0000003013067812 */ /* 0x000fe400078efe00 */
[----:B------:R-:W-:Y:S02]  /*01f0*/  LOP3.LUT R7, R19, 0x38, R0, 0xfe, !PT ;  /* 0x0000003813077812 */ /* 0x000fe400078efe00 */
[----:B------:R-:W-:-:S02]  /*0200*/  ISETP.LT.AND P4, PT, R8, 0x18000, !P0 ;  /* 0x000180000800780c */ /* 0x000fc40004781270 */
[----:B------:R-:W-:Y:S02]  /*0210*/  ISETP.LT.AND P3, PT, R4, 0x18000, !P0 ;  /* 0x000180000400780c */ /* 0x000fe40004761270 */
[----:B------:R-:W-:Y:S02]  /*0220*/  ISETP.LT.AND P2, PT, R6, 0x18000, !P0 ;  /* 0x000180000600780c */ /* 0x000fe40004741270 */
[----:B------:R-:W-:Y:S01]  /*0230*/  ISETP.LT.AND P0, PT, R7, 0x18000, !P0 ;  /* 0x000180000700780c */ /* 0x000fe20004701270 */
[C---:B------:R-:W-:Y:S02]  /*0240*/  VIADD R7, R5.reuse, 0x90 ;  /* 0x0000009005077836 */ /* 0x040fe40000000000 */
[C---:B------:R-:W-:Y:S02]  /*0250*/  VIADD R9, R5.reuse, 0xd8 ;  /* 0x000000d805097836 */ /* 0x040fe40000000000 */
[C---:B------:R-:W-:Y:S02]  /*0260*/  VIADD R11, R5.reuse, 0x120 ;  /* 0x00000120050b7836 */ /* 0x040fe40000000000 */
[----:B------:R-:W-:-:S02]  /*0270*/  VIADD R13, R5, 0x168 ;  /* 0x00000168050d7836 */ /* 0x000fc40000000000 */
[C---:B------:R-:W-:Y:S02]  /*0280*/  VIADD R23, R5.reuse, 0x1b0 ;  /* 0x000001b005177836 */ /* 0x040fe40000000000 */
[C---:B------:R-:W-:Y:S02]  /*0290*/  VIADD R25, R5.reuse, 0x1f8 ;  /* 0x000001f805197836 */ /* 0x040fe40000000000 */
[----:B-1----:R-:W-:-:S04]  /*02a0*/  IMAD.WIDE R2, R5, 0x4, R16 ;  /* 0x0000000405027825 */ /* 0x002fc800078e0210 */
[----:B------:R-:W-:-:S04]  /*02b0*/  IMAD.WIDE R4, R7, 0x4, R16 ;  /* 0x0000000407047825 */ /* 0x000fc800078e0210 */
[----:B------:R-:W-:-:S04]  /*02c0*/  IMAD.WIDE R6, R9, 0x4, R16 ;  /* 0x0000000409067825 */ /* 0x000fc800078e0210 */
[----:B------:R-:W-:Y:S01]  /*02d0*/  IMAD.WIDE R8, R11, 0x4, R16 ;  /* 0x000000040b087825 */ /* 0x000fe200078e0210 */
[----:B------:R-:W-:-:S03]  /*02e0*/  CS2R R20, SRZ ;  /* 0x0000000000147805 */ /* 0x000fc6000001ff00 */
[----:B------:R-:W-:-:S03]  /*02f0*/  IMAD.WIDE R10, R13, 0x4, R16 ;  /* 0x000000040d0a7825 */ /* 0x000fc600078e0210 */
[----:B------:R1:W3:Y:S01]  /*0300*/  @P6 LDG.E.EL R20, desc[UR6][R4.64] ;  /* 0x0000000604146981 */ /* 0x0002e2000c2e1900 */
[--C-:B------:R-:W-:Y:S01]  /*0310*/  IMAD.WIDE R12, R23, 0x4, R16.reuse ;  /* 0x00000004170c7825 */ /* 0x100fe200078e0210 */
[----:B------:R-:W-:Y:S02]  /*0320*/  CS2R R22, SRZ ;  /* 0x0000000000167805 */ /* 0x000fe4000001ff00 */
[----:B------:R-:W4:Y:S01]  /*0330*/  @P5 LDG.E.EL R21, desc[UR6][R6.64] ;  /* 0x0000000606155981 */ /* 0x000f22000c2e1900 */
[----:B------:R-:W-:Y:S01]  /*0340*/  IMAD.WIDE R16, R25, 0x4, R16 ;  /* 0x0000000419107825 */ /* 0x000fe200078e0210 */
[----:B------:R-:W-:Y:S02]  /*0350*/  CS2R R24, SRZ ;  /* 0x0000000000187805 */ /* 0x000fe4000001ff00 */
[----:B------:R-:W5:Y:S01]  /*0360*/  @P4 LDG.E.EL R22, desc[UR6][R8.64] ;  /* 0x0000000608164981 */ /* 0x000f62000c2e1900 */
[----:B------:R-:W-:-:S03]  /*0370*/  IMAD.MOV.U32 R26, RZ, RZ, RZ ;  /* 0x000000ffff1a7224 */ /* 0x000fc600078e00ff */
[----:B------:R-:W5:Y:S04]  /*0380*/  @P3 LDG.E.EL R24, desc[UR6][R10.64] ;  /* 0x000000060a183981 */ /* 0x000f68000c2e1900 */
[----:B------:R1:W5:Y:S04]  /*0390*/  @P2 LDG.E.EL R23, desc[UR6][R12.64] ;  /* 0x000000060c172981 */ /* 0x000368000c2e1900 */
[----:B------:R1:W5:Y:S04]  /*03a0*/  @P1 LDG.E.EL R26, desc[UR6][R2.64] ;  /* 0x00000006021a1981 */ /* 0x000368000c2e1900 */
[----:B------:R-:W5:Y:S01]  /*03b0*/  @P0 LDG.E.EL R25, desc[UR6][R16.64] ;  /* 0x0000000610190981 */ /* 0x000f62000c2e1900 */
[----:B------:R-:W1:Y:S01]  /*03c0*/  S2R R27, SR_TID.X ;  /* 0x00000000001b7919 */ /* 0x000e620000002100 */
[----:B------:R-:W1:Y:S01]  /*03d0*/  S2UR UR5, SR_CgaCtaId ;  /* 0x00000000000579c3 */ /* 0x000e620000008800 */
[----:B------:R-:W-:Y:S01]  /*03e0*/  UMOV UR4, 0x400 ;  /* 0x0000040000047882 */ /* 0x000fe20000000000 */
[----:B-1----:R-:W-:Y:S01]  /*03f0*/  IMAD.SHL.U32 R4, R27, 0x40, RZ ;  /* 0x000000401b047824 */ /* 0x002fe200078e00ff */
[----:B------:R-:W-:-:S04]  /*0400*/  SHF.R.U32.HI R5, RZ, 0x4, R27 ;  /* 0x00000004ff057819 */ /* 0x000fc8000001161b */
[----:B------:R-:W-:Y:S02]  /*0410*/  SGXT.U32 R5, R5, 0x3 ;  /* 0x000000030505781a */ /* 0x000fe40000000000 */
[----:B------:R-:W-:Y:S01]  /*0420*/  LOP3.LUT R4, R4, 0x3c0, RZ, 0xc0, !PT ;  /* 0x000003c004047812 */ /* 0x000fe200078ec0ff */
[----:B0-----:R-:W-:-:S03]  /*0430*/  UPRMT UR4, UR5, 0x654, UR4 ;  /* 0x0000065405047896 */ /* 0x001fc60008000004 */
[----:B------:R-:W-:-:S04]  /*0440*/  LOP3.LUT R5, R4, R5, RZ, 0xfc, !PT ;  /* 0x0000000504057212 */ /* 0x000fc800078efcff */
[----:B------:R-:W-:-:S04]  /*0450*/  LEA.HI R5, R4, R5, RZ, 0x1c ;  /* 0x0000000504057211 */ /* 0x000fc800078fe0ff */
[----:B------:R-:W-:Y:S01]  /*0460*/  LEA R13, R5, UR4, 0x2 ;  /* 0x00000004050d7c11 */ /* 0x000fe2000f8e10ff */
[----:B------:R-:W-:Y:S01]  /*0470*/  IMAD.SHL.U32 R8, R27, 0x4, RZ ;  /* 0x000000041b087824 */ /* 0x000fe200078e00ff */
[----:B------:R-:W-:-:S04]  /*0480*/  SHF.R.U32.HI R2, RZ, 0x2, R27 ;  /* 0x00000002ff027819 */ /* 0x000fc8000001161b */
[----:B------:R-:W-:Y:S02]  /*0490*/  LOP3.LUT R8, R8, 0x1fc, RZ, 0xc0, !PT ;  /* 0x000001fc08087812 */ /* 0x000fe400078ec0ff */
[----:B------:R-:W-:-:S05]  /*04a0*/  LOP3.LUT R3, R2, 0x1c, RZ, 0xc0, !PT ;  /* 0x0000001c02037812 */ /* 0x000fca00078ec0ff */
[----:B------:R-:W-:-:S05]  /*04b0*/  IMAD.IADD R3, R8, 0x1, R3 ;  /* 0x0000000108037824 */ /* 0x000fca00078e0203 */
[----:B------:R-:W-:Y:S01]  /*04c0*/  LEA R4, R3, UR4, 0x2 ;  /* 0x0000000403047c11 */ /* 0x000fe2000f8e10ff */
[----:B------:R-:W-:Y:S01]  /*04d0*/  IMAD.SHL.U32 R18, R18, 0x4, RZ ;  /* 0x0000000412127824 */ /* 0x000fe200078e00ff */
[----:B------:R-:W0:Y:S04]  /*04e0*/  LDC.64 R2, c[0x0][0x218] ;  /* 0x00008600ff027b82 */ /* 0x000e280000000a00 */
[----:B------:R-:W-:-:S05]  /*04f0*/  LOP3.LUT R18, R19, 0x3c, R18, 0xf8, !PT ;  /* 0x0000003c13127812 */ /* 0x000fca00078ef812 */
[----:B------:R-:W-:-:S05]  /*0500*/  IMAD.HI R9, R18, 0x2aaaaaab, RZ ;  /* 0x2aaaaaab12097827 */ /* 0x000fca00078e02ff */
[----:B------:R-:W-:-:S04]  /*0510*/  SHF.R.U32.HI R10, RZ, 0x1f, R9 ;  /* 0x0000001fff0a7819 */ /* 0x000fc80000011609 */
[----:B------:R-:W-:Y:S02]  /*0520*/  LEA.HI.SX32 R11, R9, R10, 0x1a ;  /* 0x0000000a090b7211 */ /* 0x000fe400078fd2ff */
[----:B------:R-:W-:Y:S02]  /*0530*/  LOP3.LUT R10, R8, 0x200, RZ, 0xfc, !PT ;  /* 0x00000200080a7812 */ /* 0x000fe400078efcff */
[----:B------:R-:W-:Y:S01]  /*0540*/  ISETP.GE.AND P0, PT, R18, 0x18000, PT ;  /* 0x000180001200780c */ /* 0x000fe20003f06270 */
[----:B------:R-:W-:Y:S01]  /*0550*/  IMAD R18, R11, -0x180, R18 ;  /* 0xfffffe800b127824 */ /* 0x000fe200078e0212 */
[----:B------:R-:W-:Y:S02]  /*0560*/  LOP3.LUT R9, R15, R0, RZ, 0xfc, !PT ;  /* 0x000000000f097212 */ /* 0x000fe400078efcff */
[----:B------:R-:W-:Y:S02]  /*0570*/  LOP3.LUT R0, R15, 0x8, R0, 0xfe, !PT ;  /* 0x000000080f007812 */ /* 0x000fe400078efe00 */
[----:B------:R-:W-:Y:S01]  /*0580*/  SHF.R.U32.HI R10, RZ, 0x4, R10 ;  /* 0x00000004ff0a7819 */ /* 0x000fe2000001160a */
[----:B------:R-:W-:Y:S01]  /*0590*/  IMAD R18, R11, 0xd80, R18 ;  /* 0x00000d800b127824 */ /* 0x000fe200078e0212 */
[----:B------:R-:W-:-:S02]  /*05a0*/  ISETP.LT.AND P1, PT, R9, 0x9, !P0 ;  /* 0x000000090900780c */ /* 0x000fc40004721270 */
[----:B------:R-:W-:Y:S02]  /*05b0*/  ISETP.LT.AND P0, PT, R0, 0x9, !P0 ;  /* 0x000000090000780c */ /* 0x000fe40004701270 */
[----:B------:R-:W-:Y:S01]  /*05c0*/  LOP3.LUT R11, R10, 0x3c, RZ, 0xc0, !PT ;  /* 0x0000003c0a0b7812 */ /* 0x000fe200078ec0ff */
[----:B------:R-:W-:-:S04]  /*05d0*/  IMAD R9, R9, 0x180, R18 ;  /* 0x0000018009097824 */ /* 0x000fc800078e0212 */
[----:B------:R-:W-:Y:S02]  /*05e0*/  IMAD.IADD R11, R8, 0x1, R11 ;  /* 0x00000001080b7824 */ /* 0x000fe400078e020b */
[----:B0-----:R-:W-:-:S03]  /*05f0*/  IMAD.WIDE R8, R9, 0x4, R2 ;  /* 0x0000000409087825 */ /* 0x001fc600078e0202 */
[----:B------:R-:W-:Y:S01]  /*0600*/  LEA R11, R11, UR4, 0x2 ;  /* 0x000000040b0b7c11 */ /* 0x000fe2000f8e10ff */
[----:B--2---:R-:W-:Y:S04]  /*0610*/  STS [R13+0x20], R14 ;  /* 0x0000200e0d007388 */ /* 0x004fe80000000800 */
[----:B---3--:R-:W-:Y:S04]  /*0620*/  STS [R13+0x40], R20 ;  /* 0x000040140d007388 */ /* 0x008fe80000000800 */
[----:B----4-:R-:W-:Y:S04]  /*0630*/  STS [R13+0x60], R21 ;  /* 0x000060150d007388 */ /* 0x010fe80000000800 */
[----:B-----5:R-:W-:Y:S04]  /*0640*/  STS [R13+0x80], R22 ;  /* 0x000080160d007388 */ /* 0x020fe80000000800 */
[----:B------:R-:W-:Y:S04]  /*0650*/  STS [R13+0xa0], R24 ;  /* 0x0000a0180d007388 */ /* 0x000fe80000000800 */
[----:B------:R-:W-:Y:S04]  /*0660*/  STS [R13+0xc0], R23 ;  /* 0x0000c0170d007388 */ /* 0x000fe80000000800 */
[----:B------:R-:W-:Y:S04]  /*0670*/  STS [R13], R26 ;  /* 0x0000001a0d007388 */ /* 0x000fe80000000800 */
[----:B------:R-:W-:Y:S01]  /*0680*/  STS [R13+0xe0], R25 ;  /* 0x0000e0190d007388 */ /* 0x000fe20000000800 */
[----:B------:R-:W-:Y:S06]  /*0690*/  BAR.SYNC.DEFER_BLOCKING 0x0 ;  /* 0x0000000000007b1d */ /* 0x000fec0000010000 */
[----:B------:R-:W0:Y:S04]  /*06a0*/  LDS.128 R4, [R4] ;  /* 0x0000000004047984 */ /* 0x000e280000000c00 */
[----:B0-----:R0:W-:Y:S02]  /*06b0*/  @P1 STG.E.128 desc[UR6][R8.64], R4 ;  /* 0x0000000408001986 */ /* 0x0011e4000c101d06 */
[----:B0-----:R-:W-:Y:S05]  /*06c0*/  @!P0 EXIT ;  /* 0x000000000000894d */ /* 0x001fea0003800000 */
[----:B0-----:R-:W0:Y:S01]  /*06d0*/  LDS.128 R8, [R11+0x800] ;  /* 0x000800000b087984 */ /* 0x001e220000000c00 */
[----:B------:R-:W-:-:S04]  /*06e0*/  IMAD R5, R0, 0x180, R18 ;  /* 0x0000018000057824 */ /* 0x000fc800078e0212 */
[----:B------:R-:W-:-:S05]  /*06f0*/  IMAD.WIDE R2, R5, 0x4, R2 ;  /* 0x0000000405027825 */ /* 0x000fca00078e0202 */
[----:B0-----:R-:W-:Y:S01]  /*0700*/  STG.E.128 desc[UR6][R2.64], R8 ;  /* 0x0000000802007986 */ /* 0x001fe2000c101d06 */
[----:B------:R-:W-:Y:S05]  /*0710*/  EXIT ;  /* 0x000000000000794d */ /* 0x000fea0003800000 */
.L_x_0:
[----:B------:R-:W-:-:S00]  /*0720*/  BRA `(.L_x_0) ;  /* 0xfffffffc00fc7947 */ /* 0x000fc0000383ffff */
[----:B------:R-:W-:-:S00]  /*0730*/  NOP ;  /* 0x0000000000007918 */ /* 0x000fc00000000000 */
        /* <DEDUP_REMOVED lines=12> */
.L_x_1:


//--------------------- .nv.shared.triton_poi_fused_convolution_9 --------------------------
	.section	.nv.shared.triton_poi_fused_convolution_9,"aw",@nobits
	.sectionflags	@""
	.align	16
	.zero		1024


//--------------------- .nv.constant0.triton_poi_fused_convolution_9 --------------------------
	.section	.nv.constant0.triton_poi_fused_convolution_9,"a",@progbits
	.sectionflags	@""
	.align	4
.nv.constant0.triton_poi_fused_convolution_9:
	.zero		552
